	.headerflags	@"EF_CUDA_TEXMODE_UNIFIED EF_CUDA_64BIT_ADDRESS EF_CUDA_ACCELERATORS EF_CUDA_SM90 EF_CUDA_VIRTUAL_SM(EF_CUDA_SM90)"
	.elftype	@"ET_EXEC"


//--------------------- .nv.info                  --------------------------
	.section	.nv.info,"",@"SHT_CUDA_INFO"
	.align	4


	//----- nvinfo : EIATTR_REGCOUNT
	.align		4
        /*0000*/ 	.byte	0x04, 0x2f
        /*0002*/ 	.short	(.L_1 - .L_0)
	.align		4
.L_0:
        /*0004*/ 	.word	index@(triton_poi_fused_convolution_leaky_relu_6)
        /*0008*/ 	.word	0x0000000e


	//----- nvinfo : EIATTR_MIN_STACK_SIZE
	.align		4
.L_1:
        /*000c*/ 	.byte	0x04, 0x12
        /*000e*/ 	.short	(.L_3 - .L_2)
	.align		4
.L_2:
        /*0010*/ 	.word	index@(triton_poi_fused_convolution_leaky_relu_6)
        /*0014*/ 	.word	0x00000000


	//----- nvinfo : EIATTR_FRAME_SIZE
	.align		4
.L_3:
        /*0018*/ 	.byte	0x04, 0x11
        /*001a*/ 	.short	(.L_5 - .L_4)
	.align		4
.L_4:
        /*001c*/ 	.word	index@(triton_poi_fused_convolution_leaky_relu_6)
        /*0020*/ 	.word	0x00000000


	//----- nvinfo : EIATTR_MIN_STACK_SIZE
	.align		4
.L_5:
        /*0024*/ 	.byte	0x04, 0x12
        /*0026*/ 	.short	(.L_7 - .L_6)
	.align		4
.L_6:
        /*0028*/ 	.word	index@(triton_poi_fused_convolution_leaky_relu_6)
        /*002c*/ 	.word	0x00000000
.L_7:


//--------------------- .nv.info.triton_poi_fused_convolution_leaky_relu_6 --------------------------
	.section	.nv.info.triton_poi_fused_convolution_leaky_relu_6,"",@"SHT_CUDA_INFO"
	.sectionflags	@""
	.align	4


	//----- nvinfo : EIATTR_CUDA_API_VERSION
	.align		4
        /*0000*/ 	.byte	0x04, 0x37
        /*0002*/ 	.short	(.L_9 - .L_8)
.L_8:
        /*0004*/ 	.word	0x0000007c


	//----- nvinfo : EIATTR_KPARAM_INFO
	.align		4
.L_9:
        /*0008*/ 	.byte	0x04, 0x17
        /*000a*/ 	.short	(.L_11 - .L_10)
.L_10:
        /*000c*/ 	.word	0x00000000
        /*0010*/ 	.short	0x0003
        /*0012*/ 	.short	0x0018
        /*0014*/ 	.byte	0x00, 0xf0, 0x11, 0x00


	//----- nvinfo : EIATTR_KPARAM_INFO
	.align		4
.L_11:
        /*0018*/ 	.byte	0x04, 0x17
        /*001a*/ 	.short	(.L_13 - .L_12)
.L_12:
        /*001c*/ 	.word	0x00000000
        /*0020*/ 	.short	0x0002
        /*0022*/ 	.short	0x0010
        /*0024*/ 	.byte	0x00, 0xf4, 0x21, 0x00


	//----- nvinfo : EIATTR_KPARAM_INFO
	.align		4
.L_13:
        /*0028*/ 	.byte	0x04, 0x17
        /*002a*/ 	.short	(.L_15 - .L_14)
.L_14:
        /*002c*/ 	.word	0x00000000
        /*0030*/ 	.short	0x0001
        /*0032*/ 	.short	0x0008
        /*0034*/ 	.byte	0x00, 0xf4, 0x21, 0x00


	//----- nvinfo : EIATTR_KPARAM_INFO
	.align		4
.L_15:
        /*0038*/ 	.byte	0x04, 0x17
        /*003a*/ 	.short	(.L_17 - .L_16)
.L_16:
        /*003c*/ 	.word	0x00000000
        /*0040*/ 	.short	0x0000
        /*0042*/ 	.short	0x0000
        /*0044*/ 	.byte	0x00, 0xf4, 0x21, 0x00


	//----- nvinfo : EIATTR_SPARSE_MMA_MASK
	.align		4
.L_17:
        /*0048*/ 	.byte	0x03, 0x50
        /*004a*/ 	.short	0x0000


	//----- nvinfo : EIATTR_MAXREG_COUNT
	.align		4
        /*004c*/ 	.byte	0x03, 0x1b
        /*004e*/ 	.short	0x00ff


	//----- nvinfo : EIATTR_EXIT_INSTR_OFFSETS
	.align		4
        /*0050*/ 	.byte	0x04, 0x1c
        /*0052*/ 	.short	(.L_19 - .L_18)


	//   ....[0]....
.L_18:
        /*0054*/ 	.word	0x00000230


	//----- nvinfo : EIATTR_REQNTID
	.align		4
.L_19:
        /*0058*/ 	.byte	0x04, 0x10
        /*005a*/ 	.short	(.L_21 - .L_20)
.L_20:
        /*005c*/ 	.word	0x00000080
        /*0060*/ 	.word	0x00000001
        /*0064*/ 	.word	0x00000001


	//----- nvinfo : EIATTR_CBANK_PARAM_SIZE
	.align		4
.L_21:
        /*0068*/ 	.byte	0x03, 0x19
        /*006a*/ 	.short	0x001c


	//----- nvinfo : EIATTR_PARAM_CBANK
	.align		4
        /*006c*/ 	.byte	0x04, 0x0a
        /*006e*/ 	.short	(.L_23 - .L_22)
	.align		4
.L_22:
        /*0070*/ 	.word	index@(.nv.constant0.triton_poi_fused_convolution_leaky_relu_6)
        /*0074*/ 	.short	0x0210
        /*0076*/ 	.short	0x001c


	//----- nvinfo : EIATTR_SW_WAR
	.align		4
.L_23:
        /*0078*/ 	.byte	0x04, 0x36
        /*007a*/ 	.short	(.L_25 - .L_24)
.L_24:
        /*007c*/ 	.word	0x00000008
.L_25:


//--------------------- .nv.callgraph             --------------------------
	.section	.nv.callgraph,"",@"SHT_CUDA_CALLGRAPH"
	.align	4
	.sectionentsize	8
	.align		4
        /*0000*/ 	.word	0x00000000
	.align		4
        /*0004*/ 	.word	0xffffffff
	.align		4
        /*0008*/ 	.word	0x00000000
	.align		4
        /*000c*/ 	.word	0xfffffffe
	.align		4
        /*0010*/ 	.word	0x00000000
	.align		4
        /*0014*/ 	.word	0xfffffffd
	.align		4
        /*0018*/ 	.word	0x00000000
	.align		4
        /*001c*/ 	.word	0xfffffffc


//--------------------- .text.triton_poi_fused_convolution_leaky_relu_6 --------------------------
	.section	.text.triton_poi_fused_convolution_leaky_relu_6,"ax",@progbits
	.align	128
        .global         triton_poi_fused_convolution_leaky_relu_6
        .type           triton_poi_fused_convolution_leaky_relu_6,@function
        .size           triton_poi_fused_convolution_leaky_relu_6,(.L_x_1 - triton_poi_fused_convolution_leaky_relu_6)
        .other          triton_poi_fused_convolution_leaky_relu_6,@"STO_CUDA_ENTRY STV_DEFAULT"
triton_poi_fused_convolution_leaky_relu_6:
.text.triton_poi_fused_convolution_leaky_relu_6:
[----:B------:R-:W-:Y:S01]  /*0000*/  LDC R1, c[0x0][0x28] ;  /* 0x00000a00ff017b82 */ /* 0x000fe20000000800 */
[----:B------:R-:W1:Y:S07]  /*0010*/  S2R R0, SR_TID.X ;  /* 0x0000000000007919 */ /* 0x000e6e0000002100 */
[----:B------:R-:W2:Y:S01]  /*0020*/  LDC.64 R4, c[0x0][0x218] ;  /* 0x00008600ff047b82 */ /* 0x000ea20000000a00 */
[----:B------:R-:W-:Y:S01]  /*0030*/  ULDC.64 UR4, c[0x0][0x208] ;  /* 0x0000820000047ab9 */ /* 0x000fe20000000a00 */
[----:B------:R-:W-:Y:S01]  /*0040*/  ULDC.64 UR6, c[0x0][0x220] ;  /* 0x0000880000067ab9 */ /* 0x000fe20000000a00 */
[----:B------:R-:W3:Y:S05]  /*0050*/  S2R R7, SR_CTAID.X ;  /* 0x0000000000077919 */ /* 0x000eea0000002500 */
[----:B------:R-:W4:Y:S01]  /*0060*/  LDC.64 R2, c[0x0][0x210] ;  /* 0x00008400ff027b82 */ /* 0x000f220000000a00 */
[----:B-1----:R-:W-:Y:S01]  /*0070*/  IMAD.SHL.U32 R0, R0, 0x2, RZ ;  /* 0x0000000200007824 */ /* 0x002fe200078e00ff */
[----:B---3--:R-:W-:-:S04]  /*0080*/  SHF.R.S32.HI R6, RZ, 0x17, R7 ;  /* 0x00000017ff067819 */ /* 0x008fc80000011407 */
[----:B------:R-:W-:Y:S02]  /*0090*/  LOP3.LUT R0, R0, 0xfe, RZ, 0xc0, !PT ;  /* 0x000000fe00007812 */ /* 0x000fe400078ec0ff */
[----:B------:R-:W-:-:S03]  /*00a0*/  SGXT R6, R6, 0x1 ;  /* 0x000000010606781a */ /* 0x000fc60000000200 */
[----:B------:R-:W-:-:S04]  /*00b0*/  IMAD R7, R7, 0x100, R0 ;  /* 0x0000010007077824 */ /* 0x000fc800078e0200 */
[----:B----4-:R-:W-:Y:S01]  /*00c0*/  IMAD.WIDE R2, R7, 0x4, R2 ;  /* 0x0000000407027825 */ /* 0x010fe200078e0202 */
[----:B------:R-:W-:-:S04]  /*00d0*/  LEA.HI R6, R6, R7, RZ, 0x2 ;  /* 0x0000000706067211 */ /* 0x000fc800078f10ff */
[--C-:B------:R-:W-:Y:S02]  /*00e0*/  SHF.R.S32.HI R0, RZ, 0x2, R6.reuse ;  /* 0x00000002ff007819 */ /* 0x100fe40000011406 */
[----:B------:R-:W-:-:S04]  /*00f0*/  SHF.R.S32.HI R9, RZ, 0x1f, R6 ;  /* 0x0000001fff097819 */ /* 0x000fc80000011406 */
[----:B------:R-:W-:-:S04]  /*0100*/  LEA.HI R9, R9, R0, RZ, 0x9 ;  /* 0x0000000009097211 */ /* 0x000fc800078f48ff */
[----:B------:R-:W-:-:S05]  /*0110*/  LOP3.LUT R9, R9, 0xfffffe00, RZ, 0xc0, !PT ;  /* 0xfffffe0009097812 */ /* 0x000fca00078ec0ff */
[----:B------:R-:W-:-:S04]  /*0120*/  IMAD.IADD R9, R0, 0x1, -R9 ;  /* 0x0000000100097824 */ /* 0x000fc800078e0a09 */
[----:B--2---:R-:W-:Y:S02]  /*0130*/  IMAD.WIDE R4, R9, 0x4, R4 ;  /* 0x0000000409047825 */ /* 0x004fe400078e0204 */
[----:B------:R-:W2:Y:S04]  /*0140*/  LDG.E.64 R8, desc[UR4][R2.64] ;  /* 0x0000000402087981 */ /* 0x000ea8000c1e1b00 */
[----:B------:R-:W2:Y:S01]  /*0150*/  LDG.E.EL R4, desc[UR4][R4.64] ;  /* 0x0000000404047981 */ /* 0x000ea2000c2e1900 */
[----:B------:R-:W-:-:S04]  /*0160*/  IADD3 R6, P2, R7, UR6, RZ ;  /* 0x0000000607067c10 */ /* 0x000fc8000ff5e0ff */
[----:B------:R-:W-:Y:S02]  /*0170*/  LEA.HI.X.SX32 R7, R7, UR7, 0x1, P2 ;  /* 0x0000000707077c11 */ /* 0x000fe400090f0eff */
[CC--:B--2---:R-:W-:Y:S01]  /*0180*/  FSETP.GT.AND P0, PT, R9.reuse, -R4.reuse, PT ;  /* 0x800000040900720b */ /* 0x0c4fe20003f04000 */
[--C-:B------:R-:W-:Y:S01]  /*0190*/  FADD R9, R9, R4.reuse ;  /* 0x0000000409097221 */ /* 0x100fe20000000000 */
[C---:B------:R-:W-:Y:S01]  /*01a0*/  FSETP.GT.AND P1, PT, R8.reuse, -R4, PT ;  /* 0x800000040800720b */ /* 0x040fe20003f24000 */
[----:B------:R-:W-:Y:S01]  /*01b0*/  FADD R8, R8, R4 ;  /* 0x0000000408087221 */ /* 0x000fe20000000000 */
[----:B------:R-:W-:Y:S02]  /*01c0*/  SEL R11, RZ, 0x100, !P0 ;  /* 0x00000100ff0b7807 */ /* 0x000fe40004000000 */
[----:B------:R-:W-:-:S05]  /*01d0*/  SEL R0, RZ, 0x1, !P1 ;  /* 0x00000001ff007807 */ /* 0x000fca0004800000 */
[----:B------:R-:W-:Y:S02]  /*01e0*/  IMAD.IADD R11, R0, 0x1, R11 ;  /* 0x00000001000b7824 */ /* 0x000fe400078e020b */
[----:B------:R-:W-:Y:S02]  /*01f0*/  @!P0 FMUL R9, R9, 0.10000000149011611938 ;  /* 0x3dcccccd09098820 */ /* 0x000fe40000400000 */
[----:B------:R-:W-:Y:S01]  /*0200*/  @!P1 FMUL R8, R8, 0.10000000149011611938 ;  /* 0x3dcccccd08089820 */ /* 0x000fe20000400000 */
[----:B------:R-:W-:Y:S04]  /*0210*/  STG.E.U16 desc[UR4][R6.64], R11 ;  /* 0x0000000b06007986 */ /* 0x000fe8000c101504 */
[----:B------:R-:W-:Y:S01]  /*0220*/  STG.E.64 desc[UR4][R2.64], R8 ;  /* 0x0000000802007986 */ /* 0x000fe2000c101b04 */
[----:B------:R-:W-:Y:S05]  /*0230*/  EXIT ;  /* 0x000000000000794d */ /* 0x000fea0003800000 */
.L_x_0:
[----:B------:R-:W-:-:S00]  /*0240*/  BRA `(.L_x_0) ;  /* 0xfffffffc00fc7947 */ /* 0x000fc0000383ffff */
[----:B------:R-:W-:-:S00]  /*0250*/  NOP ;  /* 0x0000000000007918 */ /* 0x000fc00000000000 */
        /* <DEDUP_REMOVED lines=10> */
.L_x_1:


//--------------------- .nv.constant0.triton_poi_fused_convolution_leaky_relu_6 --------------------------
	.section	.nv.constant0.triton_poi_fused_convolution_leaky_relu_6,"a",@progbits
	.sectionflags	@""
	.align	4
.nv.constant0.triton_poi_fused_convolution_leaky_relu_6:
	.zero		556
